//
// Generated by NVIDIA NVVM Compiler
//
// Compiler Build ID: CL-36424714
// Cuda compilation tools, release 13.0, V13.0.88
// Based on NVVM 20.0.0
//

.version 9.0
.target sm_100
.address_size 64

	// .globl	_Z4scanPdS_i
.extern .shared .align 16 .b8 temp[];

.visible .entry _Z4scanPdS_i(
	.param .u64 .ptr .align 1 _Z4scanPdS_i_param_0,
	.param .u64 .ptr .align 1 _Z4scanPdS_i_param_1,
	.param .u32 _Z4scanPdS_i_param_2
)
{
	.reg .pred 	%p<5>;
	.reg .b32 	%r<35>;
	.reg .b64 	%rd<9>;
	.reg .b64 	%fd<10>;

	ld.param.u64 	%rd1, [_Z4scanPdS_i_param_0];
	ld.param.u64 	%rd2, [_Z4scanPdS_i_param_1];
	ld.param.u32 	%r8, [_Z4scanPdS_i_param_2];
	mov.u32 	%r1, %tid.x;
	setp.eq.s32 	%p1, %r1, 0;
	mov.f64 	%fd9, 0d0000000000000000;
	@%p1 bra 	$L__BB0_2;
	cvta.to.global.u64 	%rd3, %rd2;
	add.s32 	%r9, %r1, -1;
	mul.wide.u32 	%rd4, %r9, 8;
	add.s64 	%rd5, %rd3, %rd4;
	ld.global.f64 	%fd9, [%rd5];
$L__BB0_2:
	shl.b32 	%r11, %r1, 3;
	mov.u32 	%r12, temp;
	add.s32 	%r2, %r12, %r11;
	st.shared.f64 	[%r2], %fd9;
	bar.sync 	0;
	setp.lt.s32 	%p2, %r8, 2;
	mov.b32 	%r34, 0;
	@%p2 bra 	$L__BB0_8;
	mov.b32 	%r33, 0;
	mov.b32 	%r32, 1;
$L__BB0_4:
	xor.b32  	%r34, %r33, 1;
	setp.lt.u32 	%p3, %r1, %r32;
	@%p3 bra 	$L__BB0_6;
	mad.lo.s32 	%r15, %r33, %r8, %r1;
	sub.s32 	%r16, %r15, %r32;
	shl.b32 	%r17, %r16, 3;
	add.s32 	%r19, %r12, %r17;
	ld.shared.f64 	%fd4, [%r19];
	mul.lo.s32 	%r20, %r34, %r8;
	shl.b32 	%r21, %r20, 3;
	add.s32 	%r22, %r2, %r21;
	ld.shared.f64 	%fd5, [%r22];
	add.f64 	%fd6, %fd4, %fd5;
	st.shared.f64 	[%r22], %fd6;
	bra.uni 	$L__BB0_7;
$L__BB0_6:
	mul.lo.s32 	%r23, %r33, %r8;
	shl.b32 	%r24, %r23, 3;
	add.s32 	%r25, %r2, %r24;
	ld.shared.f64 	%fd7, [%r25];
	mul.lo.s32 	%r26, %r34, %r8;
	shl.b32 	%r27, %r26, 3;
	add.s32 	%r28, %r2, %r27;
	st.shared.f64 	[%r28], %fd7;
$L__BB0_7:
	bar.sync 	0;
	shl.b32 	%r32, %r32, 1;
	setp.lt.s32 	%p4, %r32, %r8;
	mov.u32 	%r33, %r34;
	@%p4 bra 	$L__BB0_4;
$L__BB0_8:
	cvta.to.global.u64 	%rd6, %rd1;
	mul.lo.s32 	%r29, %r34, %r8;
	shl.b32 	%r30, %r29, 3;
	add.s32 	%r31, %r2, %r30;
	ld.shared.f64 	%fd8, [%r31];
	mul.wide.u32 	%rd7, %r1, 8;
	add.s64 	%rd8, %rd6, %rd7;
	st.global.f64 	[%rd8], %fd8;
	ret;

}
	// .globl	_Z7prescanPdS_iS_
.visible .entry _Z7prescanPdS_iS_(
	.param .u64 .ptr .align 1 _Z7prescanPdS_iS__param_0,
	.param .u64 .ptr .align 1 _Z7prescanPdS_iS__param_1,
	.param .u32 _Z7prescanPdS_iS__param_2,
	.param .u64 .ptr .align 1 _Z7prescanPdS_iS__param_3
)
{
	.reg .pred 	%p<5>;
	.reg .b32 	%r<9>;
	.reg .b64 	%rd<14>;
	.reg .b64 	%fd<17>;

	ld.param.u64 	%rd1, [_Z7prescanPdS_iS__param_0];
	ld.param.u64 	%rd3, [_Z7prescanPdS_iS__param_1];
	ld.param.u64 	%rd2, [_Z7prescanPdS_iS__param_3];
	cvta.to.global.u64 	%rd4, %rd3;
	mov.u32 	%r1, %tid.x;
	mov.u32 	%r2, %ctaid.x;
	mov.u32 	%r5, %ntid.x;
	mad.lo.s32 	%r6, %r2, %r5, %r1;
	shl.b32 	%r3, %r6, 1;
	mul.wide.s32 	%rd5, %r3, 8;
	add.s64 	%rd6, %rd4, %rd5;
	ld.global.f64 	%fd1, [%rd6];
	shl.b32 	%r7, %r1, 4;
	mov.u32 	%r8, temp;
	add.s32 	%r4, %r8, %r7;
	ld.global.f64 	%fd2, [%rd6+8];
	st.shared.v2.f64 	[%r4], {%fd1, %fd2};
	bar.sync 	0;
	setp.gt.u32 	%p1, %r1, 1;
	@%p1 bra 	$L__BB1_2;
	ld.shared.v2.f64 	{%fd3, %fd4}, [%r4];
	add.f64 	%fd5, %fd3, %fd4;
	st.shared.f64 	[%r4+8], %fd5;
$L__BB1_2:
	bar.sync 	0;
	setp.ne.s32 	%p2, %r1, 0;
	@%p2 bra 	$L__BB1_4;
	ld.shared.f64 	%fd6, [temp+8];
	ld.shared.f64 	%fd7, [temp+24];
	add.f64 	%fd8, %fd6, %fd7;
	cvta.to.global.u64 	%rd7, %rd2;
	mul.wide.u32 	%rd8, %r2, 8;
	add.s64 	%rd9, %rd7, %rd8;
	st.global.f64 	[%rd9], %fd8;
	mov.b64 	%rd10, 0;
	st.shared.u64 	[temp+24], %rd10;
$L__BB1_4:
	setp.ne.s32 	%p3, %r1, 0;
	bar.sync 	0;
	@%p3 bra 	$L__BB1_6;
	ld.shared.f64 	%fd9, [temp+8];
	ld.shared.f64 	%fd10, [temp+24];
	st.shared.f64 	[temp+8], %fd10;
	add.f64 	%fd11, %fd9, %fd10;
	st.shared.f64 	[temp+24], %fd11;
$L__BB1_6:
	setp.gt.u32 	%p4, %r1, 1;
	bar.sync 	0;
	@%p4 bra 	$L__BB1_8;
	ld.shared.v2.f64 	{%fd12, %fd13}, [%r4];
	add.f64 	%fd14, %fd12, %fd13;
	st.shared.v2.f64 	[%r4], {%fd13, %fd14};
$L__BB1_8:
	cvta.to.global.u64 	%rd11, %rd1;
	bar.sync 	0;
	ld.shared.v2.f64 	{%fd15, %fd16}, [%r4];
	add.s64 	%rd13, %rd11, %rd5;
	st.global.f64 	[%rd13], %fd15;
	st.global.f64 	[%rd13+8], %fd16;
	ret;

}
	// .globl	_Z11uniform_addPdS_
.visible .entry _Z11uniform_addPdS_(
	.param .u64 .ptr .align 1 _Z11uniform_addPdS__param_0,
	.param .u64 .ptr .align 1 _Z11uniform_addPdS__param_1
)
{
	.reg .b32 	%r<6>;
	.reg .b64 	%rd<9>;
	.reg .b64 	%fd<7>;

	ld.param.u64 	%rd1, [_Z11uniform_addPdS__param_0];
	ld.param.u64 	%rd2, [_Z11uniform_addPdS__param_1];
	cvta.to.global.u64 	%rd3, %rd2;
	cvta.to.global.u64 	%rd4, %rd1;
	mov.u32 	%r1, %ctaid.x;
	mov.u32 	%r2, %ntid.x;
	mov.u32 	%r3, %tid.x;
	mad.lo.s32 	%r4, %r1, %r2, %r3;
	shl.b32 	%r5, %r4, 1;
	mul.wide.s32 	%rd5, %r5, 8;
	add.s64 	%rd6, %rd4, %rd5;
	ld.global.f64 	%fd1, [%rd6];
	mul.wide.u32 	%rd7, %r1, 8;
	add.s64 	%rd8, %rd3, %rd7;
	ld.global.f64 	%fd2, [%rd8];
	add.f64 	%fd3, %fd1, %fd2;
	st.global.f64 	[%rd6], %fd3;
	ld.global.f64 	%fd4, [%rd6+8];
	ld.global.f64 	%fd5, [%rd8];
	add.f64 	%fd6, %fd4, %fd5;
	st.global.f64 	[%rd6+8], %fd6;
	ret;

}


// ===== COMPILED SASS (sm_100) =====

	.target	sm_100

	.elftype	@"ET_EXEC"


//--------------------- .note.nv.tkinfo           --------------------------
	.section	.note.nv.tkinfo,"",@"SHT_NOTE"
	.sectionflags	@"SHF_NOTE_NV_TKINFO"
	.tkinfo
        /*0018*/ 	.word	0x00000002
        /*0030*/ 	.string	""
        /*0030*/ 	.string	"ptxas"
        /*0030*/ 	.string	"Cuda compilation tools, release 13.0, V13.0.88"
        /*0030*/ 	.string	"Build cuda_13.0.r13.0/compiler.36424714_0"
        /*0030*/ 	.string	"-arch sm_100 -m 64 "



//--------------------- .note.nv.cuinfo           --------------------------
	.section	.note.nv.cuinfo,"",@"SHT_NOTE"
	.sectionflags	@"SHF_NOTE_NV_CUINFO"
        /*0018*/ 	.short	0x0002
        /*001a*/ 	.short	0x0064
        /*001c*/ 	.short	0x0082
	.zero		2


//--------------------- .nv.info                  --------------------------
	.section	.nv.info,"",@"SHT_CUDA_INFO"
	.align	4


	//----- nvinfo : EIATTR_REGCOUNT
	.align		4
        /*0000*/ 	.byte	0x04, 0x2f
        /*0002*/ 	.short	(.L_1 - .L_0)
	.align		4
.L_0:
        /*0004*/ 	.word	index@(_Z4scanPdS_i)
        /*0008*/ 	.word	0x00000010


	//----- nvinfo : EIATTR_FRAME_SIZE
	.align		4
.L_1:
        /*000c*/ 	.byte	0x04, 0x11
        /*000e*/ 	.short	(.L_3 - .L_2)
	.align		4
.L_2:
        /*0010*/ 	.word	index@(_Z4scanPdS_i)
        /*0014*/ 	.word	0x00000000


	//----- nvinfo : EIATTR_REGCOUNT
	.align		4
.L_3:
        /*0018*/ 	.byte	0x04, 0x2f
        /*001a*/ 	.short	(.L_5 - .L_4)
	.align		4
.L_4:
        /*001c*/ 	.word	index@(_Z7prescanPdS_iS_)
        /*0020*/ 	.word	0x00000016


	//----- nvinfo : EIATTR_FRAME_SIZE
	.align		4
.L_5:
        /*0024*/ 	.byte	0x04, 0x11
        /*0026*/ 	.short	(.L_7 - .L_6)
	.align		4
.L_6:
        /*0028*/ 	.word	index@(_Z7prescanPdS_iS_)
        /*002c*/ 	.word	0x00000000


	//----- nvinfo : EIATTR_REGCOUNT
	.align		4
.L_7:
        /*0030*/ 	.byte	0x04, 0x2f
        /*0032*/ 	.short	(.L_9 - .L_8)
	.align		4
.L_8:
        /*0034*/ 	.word	index@(_Z11uniform_addPdS_)
        /*0038*/ 	.word	0x0000000e


	//----- nvinfo : EIATTR_FRAME_SIZE
	.align		4
.L_9:
        /*003c*/ 	.byte	0x04, 0x11
        /*003e*/ 	.short	(.L_11 - .L_10)
	.align		4
.L_10:
        /*0040*/ 	.word	index@(_Z11uniform_addPdS_)
        /*0044*/ 	.word	0x00000000


	//----- nvinfo : EIATTR_MIN_STACK_SIZE
	.align		4
.L_11:
        /*0048*/ 	.byte	0x04, 0x12
        /*004a*/ 	.short	(.L_13 - .L_12)
	.align		4
.L_12:
        /*004c*/ 	.word	index@(_Z11uniform_addPdS_)
        /*0050*/ 	.word	0x00000000


	//----- nvinfo : EIATTR_MIN_STACK_SIZE
	.align		4
.L_13:
        /*0054*/ 	.byte	0x04, 0x12
        /*0056*/ 	.short	(.L_15 - .L_14)
	.align		4
.L_14:
        /*0058*/ 	.word	index@(_Z7prescanPdS_iS_)
        /*005c*/ 	.word	0x00000000


	//----- nvinfo : EIATTR_MIN_STACK_SIZE
	.align		4
.L_15:
        /*0060*/ 	.byte	0x04, 0x12
        /*0062*/ 	.short	(.L_17 - .L_16)
	.align		4
.L_16:
        /*0064*/ 	.word	index@(_Z4scanPdS_i)
        /*0068*/ 	.word	0x00000000
.L_17:


//--------------------- .nv.compat                --------------------------
	.section	.nv.compat,"",@"SHT_CUDA_COMPAT_INFO"
	.align	4
        /*0000*/ 	.byte	0x02, 0x09, 0x00, 0x00, 0x02, 0x02, 0x01, 0x00, 0x02, 0x05, 0x05, 0x00, 0x03, 0x07, 0x01, 0x01
        /*0010*/ 	.byte	0x02, 0x03, 0x00, 0x00, 0x02, 0x06, 0x01, 0x00, 0x04, 0x0b, 0x08, 0x00, 0x01, 0x00, 0x00, 0x00
        /*0020*/ 	.byte	0x00, 0x00, 0x00, 0x00


//--------------------- .nv.info._Z11uniform_addPdS_ --------------------------
	.section	.nv.info._Z11uniform_addPdS_,"",@"SHT_CUDA_INFO"
	.sectionflags	@""
	.align	4


	//----- nvinfo : EIATTR_CUDA_API_VERSION
	.align		4
        /*0000*/ 	.byte	0x04, 0x37
        /*0002*/ 	.short	(.L_19 - .L_18)
.L_18:
        /*0004*/ 	.word	0x00000082


	//----- nvinfo : EIATTR_KPARAM_INFO
	.align		4
.L_19:
        /*0008*/ 	.byte	0x04, 0x17
        /*000a*/ 	.short	(.L_21 - .L_20)
.L_20:
        /*000c*/ 	.word	0x00000000
        /*0010*/ 	.short	0x0001
        /*0012*/ 	.short	0x0008
        /*0014*/ 	.byte	0x00, 0xf5, 0x21, 0x00


	//----- nvinfo : EIATTR_KPARAM_INFO
	.align		4
.L_21:
        /*0018*/ 	.byte	0x04, 0x17
        /*001a*/ 	.short	(.L_23 - .L_22)
.L_22:
        /*001c*/ 	.word	0x00000000
        /*0020*/ 	.short	0x0000
        /*0022*/ 	.short	0x0000
        /*0024*/ 	.byte	0x00, 0xf5, 0x21, 0x00


	//----- nvinfo : EIATTR_SPARSE_MMA_MASK
	.align		4
.L_23:
        /*0028*/ 	.byte	0x03, 0x50
        /*002a*/ 	.short	0x0000


	//----- nvinfo : EIATTR_MAXREG_COUNT
	.align		4
        /*002c*/ 	.byte	0x03, 0x1b
        /*002e*/ 	.short	0x00ff


	//----- nvinfo : EIATTR_MERCURY_ISA_VERSION
	.align		4
        /*0030*/ 	.byte	0x03, 0x5f
        /*0032*/ 	.short	0x0101


	//----- nvinfo : EIATTR_VRC_CTA_INIT_COUNT
	.align		4
        /*0034*/ 	.byte	0x02, 0x4a
	.zero		1
	.zero		1


	//----- nvinfo : EIATTR_EXIT_INSTR_OFFSETS
	.align		4
        /*0038*/ 	.byte	0x04, 0x1c
        /*003a*/ 	.short	(.L_25 - .L_24)


	//   ....[0]....
.L_24:
        /*003c*/ 	.word	0x00000130


	//----- nvinfo : EIATTR_CBANK_PARAM_SIZE
	.align		4
.L_25:
        /*0040*/ 	.byte	0x03, 0x19
        /*0042*/ 	.short	0x0010


	//----- nvinfo : EIATTR_PARAM_CBANK
	.align		4
        /*0044*/ 	.byte	0x04, 0x0a
        /*0046*/ 	.short	(.L_27 - .L_26)
	.align		4
.L_26:
        /*0048*/ 	.word	index@(.nv.constant0._Z11uniform_addPdS_)
        /*004c*/ 	.short	0x0380
        /*004e*/ 	.short	0x0010


	//----- nvinfo : EIATTR_SW_WAR
	.align		4
.L_27:
        /*0050*/ 	.byte	0x04, 0x36
        /*0052*/ 	.short	(.L_29 - .L_28)
.L_28:
        /*0054*/ 	.word	0x00000008
.L_29:


//--------------------- .nv.info._Z7prescanPdS_iS_ --------------------------
	.section	.nv.info._Z7prescanPdS_iS_,"",@"SHT_CUDA_INFO"
	.sectionflags	@""
	.align	4


	//----- nvinfo : EIATTR_CUDA_API_VERSION
	.align		4
        /*0000*/ 	.byte	0x04, 0x37
        /*0002*/ 	.short	(.L_31 - .L_30)
.L_30:
        /*0004*/ 	.word	0x00000082


	//----- nvinfo : EIATTR_KPARAM_INFO
	.align		4
.L_31:
        /*0008*/ 	.byte	0x04, 0x17
        /*000a*/ 	.short	(.L_33 - .L_32)
.L_32:
        /*000c*/ 	.word	0x00000000
        /*0010*/ 	.short	0x0003
        /*0012*/ 	.short	0x0018
        /*0014*/ 	.byte	0x00, 0xf5, 0x21, 0x00


	//----- nvinfo : EIATTR_KPARAM_INFO
	.align		4
.L_33:
        /*0018*/ 	.byte	0x04, 0x17
        /*001a*/ 	.short	(.L_35 - .L_34)
.L_34:
        /*001c*/ 	.word	0x00000000
        /*0020*/ 	.short	0x0002
        /*0022*/ 	.short	0x0010
        /*0024*/ 	.byte	0x00, 0xf0, 0x11, 0x00


	//----- nvinfo : EIATTR_KPARAM_INFO
	.align		4
.L_35:
        /*0028*/ 	.byte	0x04, 0x17
        /*002a*/ 	.short	(.L_37 - .L_36)
.L_36:
        /*002c*/ 	.word	0x00000000
        /*0030*/ 	.short	0x0001
        /*0032*/ 	.short	0x0008
        /*0034*/ 	.byte	0x00, 0xf5, 0x21, 0x00


	//----- nvinfo : EIATTR_KPARAM_INFO
	.align		4
.L_37:
        /*0038*/ 	.byte	0x04, 0x17
        /*003a*/ 	.short	(.L_39 - .L_38)
.L_38:
        /*003c*/ 	.word	0x00000000
        /*0040*/ 	.short	0x0000
        /*0042*/ 	.short	0x0000
        /*0044*/ 	.byte	0x00, 0xf5, 0x21, 0x00


	//----- nvinfo : EIATTR_SPARSE_MMA_MASK
	.align		4
.L_39:
        /*0048*/ 	.byte	0x03, 0x50
        /*004a*/ 	.short	0x0000


	//----- nvinfo : EIATTR_MAXREG_COUNT
	.align		4
        /*004c*/ 	.byte	0x03, 0x1b
        /*004e*/ 	.short	0x00ff


	//----- nvinfo : EIATTR_NUM_BARRIERS
	.align		4
        /*0050*/ 	.byte	0x02, 0x4c
        /*0052*/ 	.byte	0x01
	.zero		1


	//----- nvinfo : EIATTR_MERCURY_ISA_VERSION
	.align		4
        /*0054*/ 	.byte	0x03, 0x5f
        /*0056*/ 	.short	0x0101


	//----- nvinfo : EIATTR_VRC_CTA_INIT_COUNT
	.align		4
        /*0058*/ 	.byte	0x02, 0x4a
	.zero		1
	.zero		1


	//----- nvinfo : EIATTR_EXIT_INSTR_OFFSETS
	.align		4
        /*005c*/ 	.byte	0x04, 0x1c
        /*005e*/ 	.short	(.L_41 - .L_40)


	//   ....[0]....
.L_40:
        /*0060*/ 	.word	0x00000300


	//----- nvinfo : EIATTR_CBANK_PARAM_SIZE
	.align		4
.L_41:
        /*0064*/ 	.byte	0x03, 0x19
        /*0066*/ 	.short	0x0020


	//----- nvinfo : EIATTR_PARAM_CBANK
	.align		4
        /*0068*/ 	.byte	0x04, 0x0a
        /*006a*/ 	.short	(.L_43 - .L_42)
	.align		4
.L_42:
        /*006c*/ 	.word	index@(.nv.constant0._Z7prescanPdS_iS_)
        /*0070*/ 	.short	0x0380
        /*0072*/ 	.short	0x0020


	//----- nvinfo : EIATTR_SW_WAR
	.align		4
.L_43:
        /*0074*/ 	.byte	0x04, 0x36
        /*0076*/ 	.short	(.L_45 - .L_44)
.L_44:
        /*0078*/ 	.word	0x00000008
.L_45:


//--------------------- .nv.info._Z4scanPdS_i     --------------------------
	.section	.nv.info._Z4scanPdS_i,"",@"SHT_CUDA_INFO"
	.sectionflags	@""
	.align	4


	//----- nvinfo : EIATTR_CUDA_API_VERSION
	.align		4
        /*0000*/ 	.byte	0x04, 0x37
        /*0002*/ 	.short	(.L_47 - .L_46)
.L_46:
        /*0004*/ 	.word	0x00000082


	//----- nvinfo : EIATTR_KPARAM_INFO
	.align		4
.L_47:
        /*0008*/ 	.byte	0x04, 0x17
        /*000a*/ 	.short	(.L_49 - .L_48)
.L_48:
        /*000c*/ 	.word	0x00000000
        /*0010*/ 	.short	0x0002
        /*0012*/ 	.short	0x0010
        /*0014*/ 	.byte	0x00, 0xf0, 0x11, 0x00


	//----- nvinfo : EIATTR_KPARAM_INFO
	.align		4
.L_49:
        /*0018*/ 	.byte	0x04, 0x17
        /*001a*/ 	.short	(.L_51 - .L_50)
.L_50:
        /*001c*/ 	.word	0x00000000
        /*0020*/ 	.short	0x0001
        /*0022*/ 	.short	0x0008
        /*0024*/ 	.byte	0x00, 0xf5, 0x21, 0x00


	//----- nvinfo : EIATTR_KPARAM_INFO
	.align		4
.L_51:
        /*0028*/ 	.byte	0x04, 0x17
        /*002a*/ 	.short	(.L_53 - .L_52)
.L_52:
        /*002c*/ 	.word	0x00000000
        /*0030*/ 	.short	0x0000
        /*0032*/ 	.short	0x0000
        /*0034*/ 	.byte	0x00, 0xf5, 0x21, 0x00


	//----- nvinfo : EIATTR_SPARSE_MMA_MASK
	.align		4
.L_53:
        /*0038*/ 	.byte	0x03, 0x50
        /*003a*/ 	.short	0x0000


	//----- nvinfo : EIATTR_MAXREG_COUNT
	.align		4
        /*003c*/ 	.byte	0x03, 0x1b
        /*003e*/ 	.short	0x00ff


	//----- nvinfo : EIATTR_NUM_BARRIERS
	.align		4
        /*0040*/ 	.byte	0x02, 0x4c
        /*0042*/ 	.byte	0x01
	.zero		1


	//----- nvinfo : EIATTR_MERCURY_ISA_VERSION
	.align		4
        /*0044*/ 	.byte	0x03, 0x5f
        /*0046*/ 	.short	0x0101


	//----- nvinfo : EIATTR_VRC_CTA_INIT_COUNT
	.align		4
        /*0048*/ 	.byte	0x02, 0x4a
	.zero		1
	.zero		1


	//----- nvinfo : EIATTR_EXIT_INSTR_OFFSETS
	.align		4
        /*004c*/ 	.byte	0x04, 0x1c
        /*004e*/ 	.short	(.L_55 - .L_54)


	//   ....[0]....
.L_54:
        /*0050*/ 	.word	0x000003b0


	//----- nvinfo : EIATTR_CRS_STACK_SIZE
	.align		4
.L_55:
        /*0054*/ 	.byte	0x04, 0x1e
        /*0056*/ 	.short	(.L_57 - .L_56)
.L_56:
        /*0058*/ 	.word	0x00000000


	//----- nvinfo : EIATTR_CBANK_PARAM_SIZE
	.align		4
.L_57:
        /*005c*/ 	.byte	0x03, 0x19
        /*005e*/ 	.short	0x0014


	//----- nvinfo : EIATTR_PARAM_CBANK
	.align		4
        /*0060*/ 	.byte	0x04, 0x0a
        /*0062*/ 	.short	(.L_59 - .L_58)
	.align		4
.L_58:
        /*0064*/ 	.word	index@(.nv.constant0._Z4scanPdS_i)
        /*0068*/ 	.short	0x0380
        /*006a*/ 	.short	0x0014


	//----- nvinfo : EIATTR_SW_WAR
	.align		4
.L_59:
        /*006c*/ 	.byte	0x04, 0x36
        /*006e*/ 	.short	(.L_61 - .L_60)
.L_60:
        /*0070*/ 	.word	0x00000008
.L_61:


//--------------------- .nv.callgraph             --------------------------
	.section	.nv.callgraph,"",@"SHT_CUDA_CALLGRAPH"
	.align	4
	.sectionentsize	8
	.align		4
        /*0000*/ 	.word	0x00000000
	.align		4
        /*0004*/ 	.word	0xffffffff
	.align		4
        /*0008*/ 	.word	0x00000000
	.align		4
        /*000c*/ 	.word	0xfffffffe
	.align		4
        /*0010*/ 	.word	0x00000000
	.align		4
        /*0014*/ 	.word	0xfffffffd
	.align		4
        /*0018*/ 	.word	0x00000000
	.align		4
        /*001c*/ 	.word	0xfffffffc


//--------------------- .text._Z11uniform_addPdS_ --------------------------
	.section	.text._Z11uniform_addPdS_,"ax",@progbits
	.align	128
        .global         _Z11uniform_addPdS_
        .type           _Z11uniform_addPdS_,@function
        .size           _Z11uniform_addPdS_,(.L_x_8 - _Z11uniform_addPdS_)
        .other          _Z11uniform_addPdS_,@"STO_CUDA_ENTRY STV_DEFAULT"
_Z11uniform_addPdS_:
.text._Z11uniform_addPdS_:
[----:B------:R-:W-:Y:S01]  /*0000*/  LDC R1, c[0x0][0x37c] ;  /* 0x0000df00ff017b82 */ /* 0x000fe20000000800 */
[----:B------:R-:W0:Y:S01]  /*0010*/  S2R R9, SR_CTAID.X ;  /* 0x0000000000097919 */ /* 0x000e220000002500 */
[----:B------:R-:W1:Y:S06]  /*0020*/  LDCU UR6, c[0x0][0x360] ;  /* 0x00006c00ff0677ac */ /* 0x000e6c0008000800 */
[----:B------:R-:W0:Y:S01]  /*0030*/  LDC.64 R6, c[0x0][0x388] ;  /* 0x0000e200ff067b82 */ /* 0x000e220000000a00 */
[----:B------:R-:W1:Y:S01]  /*0040*/  S2R R0, SR_TID.X ;  /* 0x0000000000007919 */ /* 0x000e620000002100 */
[----:B------:R-:W2:Y:S06]  /*0050*/  LDCU.64 UR4, c[0x0][0x358] ;  /* 0x00006b00ff0477ac */ /* 0x000eac0008000a00 */
[----:B------:R-:W3:Y:S01]  /*0060*/  LDC.64 R2, c[0x0][0x380] ;  /* 0x0000e000ff027b82 */ /* 0x000ee20000000a00 */
[----:B0-----:R-:W-:-:S04]  /*0070*/  IMAD.WIDE.U32 R6, R9, 0x8, R6 ;  /* 0x0000000809067825 */ /* 0x001fc800078e0006 */
[----:B-1----:R-:W-:Y:S02]  /*0080*/  IMAD R0, R9, UR6, R0 ;  /* 0x0000000609007c24 */ /* 0x002fe4000f8e0200 */
[----:B--2---:R-:W2:Y:S03]  /*0090*/  LDG.E.64 R8, desc[UR4][R6.64] ;  /* 0x0000000406087981 */ /* 0x004ea6000c1e1b00 */
[----:B------:R-:W-:-:S05]  /*00a0*/  SHF.L.U32 R5, R0, 0x1, RZ ;  /* 0x0000000100057819 */ /* 0x000fca00000006ff */
[----:B---3--:R-:W-:-:S05]  /*00b0*/  IMAD.WIDE R2, R5, 0x8, R2 ;  /* 0x0000000805027825 */ /* 0x008fca00078e0202 */
[----:B------:R-:W2:Y:S02]  /*00c0*/  LDG.E.64 R4, desc[UR4][R2.64] ;  /* 0x0000000402047981 */ /* 0x000ea4000c1e1b00 */
[----:B--2---:R-:W-:Y:S02]  /*00d0*/  DADD R4, R4, R8 ;  /* 0x0000000004047229 */ /* 0x004fe40000000008 */
[----:B------:R-:W2:Y:S05]  /*00e0*/  LDG.E.64 R8, desc[UR4][R2.64+0x8] ;  /* 0x0000080402087981 */ /* 0x000eaa000c1e1b00 */
[----:B------:R-:W-:Y:S04]  /*00f0*/  STG.E.64 desc[UR4][R2.64], R4 ;  /* 0x0000000402007986 */ /* 0x000fe8000c101b04 */
[----:B------:R-:W2:Y:S02]  /*0100*/  LDG.E.64 R10, desc[UR4][R6.64] ;  /* 0x00000004060a7981 */ /* 0x000ea4000c1e1b00 */
[----:B--2---:R-:W-:-:S07]  /*0110*/  DADD R8, R8, R10 ;  /* 0x0000000008087229 */ /* 0x004fce000000000a */
[----:B------:R-:W-:Y:S01]  /*0120*/  STG.E.64 desc[UR4][R2.64+0x8], R8 ;  /* 0x0000080802007986 */ /* 0x000fe2000c101b04 */
[----:B------:R-:W-:Y:S05]  /*0130*/  EXIT ;  /* 0x000000000000794d */ /* 0x000fea0003800000 */
.L_x_0:
[----:B------:R-:W-:-:S00]  /*0140*/  BRA `(.L_x_0) ;  /* 0xfffffffc00fc7947 */ /* 0x000fc0000383ffff */
[----:B------:R-:W-:-:S00]  /*0150*/  NOP ;  /* 0x0000000000007918 */ /* 0x000fc00000000000 */
        /* <DEDUP_REMOVED lines=10> */
.L_x_8:


//--------------------- .text._Z7prescanPdS_iS_   --------------------------
	.section	.text._Z7prescanPdS_iS_,"ax",@progbits
	.align	128
        .global         _Z7prescanPdS_iS_
        .type           _Z7prescanPdS_iS_,@function
        .size           _Z7prescanPdS_iS_,(.L_x_9 - _Z7prescanPdS_iS_)
        .other          _Z7prescanPdS_iS_,@"STO_CUDA_ENTRY STV_DEFAULT"
_Z7prescanPdS_iS_:
.text._Z7prescanPdS_iS_:
[----:B------:R-:W-:Y:S01]  /*0000*/  LDC R1, c[0x0][0x37c] ;  /* 0x0000df00ff017b82 */ /* 0x000fe20000000800 */
[----:B------:R-:W0:Y:S01]  /*0010*/  S2R R3, SR_TID.X ;  /* 0x0000000000037919 */ /* 0x000e220000002100 */
[----:B------:R-:W0:Y:S06]  /*0020*/  LDCU UR4, c[0x0][0x360] ;  /* 0x00006c00ff0477ac */ /* 0x000e2c0008000800 */
[----:B------:R-:W1:Y:S01]  /*0030*/  LDC.64 R4, c[0x0][0x388] ;  /* 0x0000e200ff047b82 */ /* 0x000e620000000a00 */
[----:B------:R-:W0:Y:S01]  /*0040*/  S2R R16, SR_CTAID.X ;  /* 0x0000000000107919 */ /* 0x000e220000002500 */
[----:B------:R-:W2:Y:S01]  /*0050*/  LDCU.64 UR6, c[0x0][0x358] ;  /* 0x00006b00ff0677ac */ /* 0x000ea20008000a00 */
[----:B0-----:R-:W-:-:S05]  /*0060*/  IMAD R0, R16, UR4, R3 ;  /* 0x0000000410007c24 */ /* 0x001fca000f8e0203 */
[----:B------:R-:W-:-:S05]  /*0070*/  SHF.L.U32 R0, R0, 0x1, RZ ;  /* 0x0000000100007819 */ /* 0x000fca00000006ff */
[----:B-1----:R-:W-:-:S05]  /*0080*/  IMAD.WIDE R4, R0, 0x8, R4 ;  /* 0x0000000800047825 */ /* 0x002fca00078e0204 */
[----:B--2---:R-:W2:Y:S04]  /*0090*/  LDG.E.64 R8, desc[UR6][R4.64] ;  /* 0x0000000604087981 */ /* 0x004ea8000c1e1b00 */
[----:B------:R-:W2:Y:S01]  /*00a0*/  LDG.E.64 R10, desc[UR6][R4.64+0x8] ;  /* 0x00000806040a7981 */ /* 0x000ea2000c1e1b00 */
[----:B------:R-:W0:Y:S01]  /*00b0*/  S2UR UR5, SR_CgaCtaId ;  /* 0x00000000000579c3 */ /* 0x000e220000008800 */
[----:B------:R-:W-:Y:S01]  /*00c0*/  UMOV UR4, 0x400 ;  /* 0x0000040000047882 */ /* 0x000fe20000000000 */
[C---:B------:R-:W-:Y:S02]  /*00d0*/  ISETP.GT.U32.AND P0, PT, R3.reuse, 0x1, PT ;  /* 0x000000010300780c */ /* 0x040fe40003f04070 */
[----:B------:R-:W-:Y:S01]  /*00e0*/  ISETP.NE.AND P1, PT, R3, RZ, PT ;  /* 0x000000ff0300720c */ /* 0x000fe20003f25270 */
[----:B0-----:R-:W-:-:S06]  /*00f0*/  ULEA UR4, UR5, UR4, 0x18 ;  /* 0x0000000405047291 */ /* 0x001fcc000f8ec0ff */
[----:B------:R-:W-:-:S05]  /*0100*/  LEA R2, R3, UR4, 0x4 ;  /* 0x0000000403027c11 */ /* 0x000fca000f8e20ff */
[----:B--2---:R-:W-:Y:S01]  /*0110*/  STS.128 [R2], R8 ;  /* 0x0000000802007388 */ /* 0x004fe20000000c00 */
[----:B------:R-:W-:Y:S06]  /*0120*/  BAR.SYNC.DEFER_BLOCKING 0x0 ;  /* 0x0000000000007b1d */ /* 0x000fec0000010000 */
[----:B------:R-:W0:Y:S02]  /*0130*/  @!P0 LDS.128 R12, [R2] ;  /* 0x00000000020c8984 */ /* 0x000e240000000c00 */
[----:B0-----:R-:W-:Y:S01]  /*0140*/  @!P0 DADD R12, R12, R14 ;  /* 0x000000000c0c8229 */ /* 0x001fe2000000000e */
[----:B------:R-:W0:Y:S06]  /*0150*/  @!P1 LDC.64 R14, c[0x0][0x398] ;  /* 0x0000e600ff0e9b82 */ /* 0x000e2c0000000a00 */
[----:B------:R-:W-:Y:S02]  /*0160*/  @!P0 STS.64 [R2+0x8], R12 ;  /* 0x0000080c02008388 */ /* 0x000fe40000000a00 */
[----:B------:R-:W-:Y:S06]  /*0170*/  BAR.SYNC.DEFER_BLOCKING 0x0 ;  /* 0x0000000000007b1d */ /* 0x000fec0000010000 */
[----:B------:R-:W-:Y:S04]  /*0180*/  @!P1 LDS.64 R4, [UR4+0x8] ;  /* 0x00000804ff049984 */ /* 0x000fe80008000a00 */
[----:B------:R-:W1:Y:S04]  /*0190*/  @!P1 LDS.64 R6, [UR4+0x18] ;  /* 0x00001804ff069984 */ /* 0x000e680008000a00 */
[----:B------:R-:W-:Y:S01]  /*01a0*/  @!P1 STS.64 [UR4+0x18], RZ ;  /* 0x000018ffff009988 */ /* 0x000fe20008000a04 */
[----:B-1----:R-:W-:Y:S01]  /*01b0*/  @!P1 DADD R4, R4, R6 ;  /* 0x0000000004049229 */ /* 0x002fe20000000006 */
[----:B0-----:R-:W-:-:S06]  /*01c0*/  @!P1 IMAD.WIDE.U32 R6, R16, 0x8, R14 ;  /* 0x0000000810069825 */ /* 0x001fcc00078e000e */
[----:B------:R-:W-:Y:S01]  /*01d0*/  @!P1 STG.E.64 desc[UR6][R6.64], R4 ;  /* 0x0000000406009986 */ /* 0x000fe2000c101b06 */
[----:B------:R-:W-:Y:S06]  /*01e0*/  BAR.SYNC.DEFER_BLOCKING 0x0 ;  /* 0x0000000000007b1d */ /* 0x000fec0000010000 */
[----:B------:R-:W-:Y:S04]  /*01f0*/  @!P1 LDS.64 R8, [UR4+0x8] ;  /* 0x00000804ff089984 */ /* 0x000fe80008000a00 */
[----:B------:R-:W0:Y:S02]  /*0200*/  @!P1 LDS.64 R10, [UR4+0x18] ;  /* 0x00001804ff0a9984 */ /* 0x000e240008000a00 */
[----:B0-----:R-:W-:-:S02]  /*0210*/  @!P1 DADD R8, R8, R10 ;  /* 0x0000000008089229 */ /* 0x001fc4000000000a */
[----:B------:R-:W-:Y:S05]  /*0220*/  @!P1 STS.64 [UR4+0x8], R10 ;  /* 0x0000080aff009988 */ /* 0x000fea0008000a04 */
[----:B------:R-:W-:Y:S01]  /*0230*/  @!P1 STS.64 [UR4+0x18], R8 ;  /* 0x00001808ff009988 */ /* 0x000fe20008000a04 */
[----:B------:R-:W-:Y:S06]  /*0240*/  BAR.SYNC.DEFER_BLOCKING 0x0 ;  /* 0x0000000000007b1d */ /* 0x000fec0000010000 */
[----:B------:R-:W0:Y:S02]  /*0250*/  @!P0 LDS.128 R12, [R2] ;  /* 0x00000000020c8984 */ /* 0x000e240000000c00 */
[----:B0-----:R-:W-:Y:S01]  /*0260*/  @!P0 DADD R18, R12, R14 ;  /* 0x000000000c128229 */ /* 0x001fe2000000000e */
[----:B------:R-:W-:Y:S01]  /*0270*/  MOV R16, R14 ;  /* 0x0000000e00107202 */ /* 0x000fe20000000f00 */
[----:B------:R-:W0:Y:S01]  /*0280*/  LDC.64 R12, c[0x0][0x380] ;  /* 0x0000e000ff0c7b82 */ /* 0x000e220000000a00 */
[----:B------:R-:W-:-:S05]  /*0290*/  MOV R17, R15 ;  /* 0x0000000f00117202 */ /* 0x000fca0000000f00 */
[----:B------:R-:W-:Y:S02]  /*02a0*/  @!P0 STS.128 [R2], R16 ;  /* 0x0000001002008388 */ /* 0x000fe40000000c00 */
[----:B------:R-:W-:Y:S01]  /*02b0*/  BAR.SYNC.DEFER_BLOCKING 0x0 ;  /* 0x0000000000007b1d */ /* 0x000fe20000010000 */
[----:B0-----:R-:W-:-:S05]  /*02c0*/  IMAD.WIDE R12, R0, 0x8, R12 ;  /* 0x00000008000c7825 */ /* 0x001fca00078e020c */
[----:B------:R-:W0:Y:S04]  /*02d0*/  LDS.128 R4, [R2] ;  /* 0x0000000002047984 */ /* 0x000e280000000c00 */
[----:B0-----:R-:W-:Y:S04]  /*02e0*/  STG.E.64 desc[UR6][R12.64], R4 ;  /* 0x000000040c007986 */ /* 0x001fe8000c101b06 */
[----:B------:R-:W-:Y:S01]  /*02f0*/  STG.E.64 desc[UR6][R12.64+0x8], R6 ;  /* 0x000008060c007986 */ /* 0x000fe2000c101b06 */
[----:B------:R-:W-:Y:S05]  /*0300*/  EXIT ;  /* 0x000000000000794d */ /* 0x000fea0003800000 */
.L_x_1:
        /* <DEDUP_REMOVED lines=15> */
.L_x_9:


//--------------------- .text._Z4scanPdS_i        --------------------------
	.section	.text._Z4scanPdS_i,"ax",@progbits
	.align	128
        .global         _Z4scanPdS_i
        .type           _Z4scanPdS_i,@function
        .size           _Z4scanPdS_i,(.L_x_10 - _Z4scanPdS_i)
        .other          _Z4scanPdS_i,@"STO_CUDA_ENTRY STV_DEFAULT"
_Z4scanPdS_i:
.text._Z4scanPdS_i:
[----:B------:R-:W-:Y:S01]  /*0000*/  LDC R1, c[0x0][0x37c] ;  /* 0x0000df00ff017b82 */ /* 0x000fe20000000800 */
[----:B------:R-:W0:Y:S01]  /*0010*/  S2R R0, SR_TID.X ;  /* 0x0000000000007919 */ /* 0x000e220000002100 */
[----:B------:R-:W1:Y:S01]  /*0020*/  LDCU.64 UR6, c[0x0][0x358] ;  /* 0x00006b00ff0677ac */ /* 0x000e620008000a00 */
[----:B------:R-:W-:Y:S02]  /*0030*/  CS2R R2, SRZ ;  /* 0x0000000000027805 */ /* 0x000fe4000001ff00 */
[----:B0-----:R-:W-:-:S13]  /*0040*/  ISETP.NE.AND P0, PT, R0, RZ, PT ;  /* 0x000000ff0000720c */ /* 0x001fda0003f05270 */
[----:B------:R-:W0:Y:S01]  /*0050*/  @P0 LDC.64 R4, c[0x0][0x388] ;  /* 0x0000e200ff040b82 */ /* 0x000e220000000a00 */
[----:B------:R-:W-:-:S04]  /*0060*/  @P0 VIADD R7, R0, 0xffffffff ;  /* 0xffffffff00070836 */ /* 0x000fc80000000000 */
[----:B0-----:R-:W-:-:S05]  /*0070*/  @P0 IMAD.WIDE.U32 R4, R7, 0x8, R4 ;  /* 0x0000000807040825 */ /* 0x001fca00078e0004 */
[----:B-1----:R-:W2:Y:S01]  /*0080*/  @P0 LDG.E.64 R2, desc[UR6][R4.64] ;  /* 0x0000000604020981 */ /* 0x002ea2000c1e1b00 */
[----:B------:R-:W0:Y:S01]  /*0090*/  S2UR UR5, SR_CgaCtaId ;  /* 0x00000000000579c3 */ /* 0x000e220000008800 */
[----:B------:R-:W-:Y:S01]  /*00a0*/  UMOV UR4, 0x400 ;  /* 0x0000040000047882 */ /* 0x000fe20000000000 */
[----:B------:R-:W-:Y:S01]  /*00b0*/  HFMA2 R6, -RZ, RZ, 0, 0 ;  /* 0x00000000ff067431 */ /* 0x000fe200000001ff */
[----:B0-----:R-:W-:Y:S01]  /*00c0*/  ULEA UR4, UR5, UR4, 0x18 ;  /* 0x0000000405047291 */ /* 0x001fe2000f8ec0ff */
[----:B------:R-:W0:Y:S05]  /*00d0*/  LDCU UR5, c[0x0][0x390] ;  /* 0x00007200ff0577ac */ /* 0x000e2a0008000800 */
[----:B------:R-:W-:Y:S01]  /*00e0*/  LEA R7, R0, UR4, 0x3 ;  /* 0x0000000400077c11 */ /* 0x000fe2000f8e18ff */
[----:B0-----:R-:W-:-:S05]  /*00f0*/  IMAD.U32 R13, RZ, RZ, UR5 ;  /* 0x00000005ff0d7e24 */ /* 0x001fca000f8e00ff */
[----:B------:R-:W-:Y:S01]  /*0100*/  ISETP.GE.AND P0, PT, R13, 0x2, PT ;  /* 0x000000020d00780c */ /* 0x000fe20003f06270 */
[----:B--2---:R0:W-:Y:S01]  /*0110*/  STS.64 [R7], R2 ;  /* 0x0000000207007388 */ /* 0x0041e20000000a00 */
[----:B------:R-:W-:Y:S11]  /*0120*/  BAR.SYNC.DEFER_BLOCKING 0x0 ;  /* 0x0000000000007b1d */ /* 0x000ff60000010000 */
[----:B------:R-:W-:Y:S05]  /*0130*/  @!P0 BRA `(.L_x_2) ;  /* 0x0000000000848947 */ /* 0x000fea0003800000 */
[----:B------:R-:W-:Y:S01]  /*0140*/  BSSY.RECONVERGENT B0, `(.L_x_2) ;  /* 0x0000020000007945 */ /* 0x000fe20003800200 */
[----:B0-----:R-:W-:Y:S01]  /*0150*/  IMAD.MOV.U32 R3, RZ, RZ, RZ ;  /* 0x000000ffff037224 */ /* 0x001fe200078e00ff */
[----:B------:R-:W-:Y:S01]  /*0160*/  MOV R9, 0x1 ;  /* 0x0000000100097802 */ /* 0x000fe20000000f00 */
[----:B------:R-:W0:Y:S06]  /*0170*/  LDCU UR5, c[0x0][0x390] ;  /* 0x00007200ff0577ac */ /* 0x000e2c0008000800 */
.L_x_6:
[----:B------:R-:W-:Y:S01]  /*0180*/  ISETP.GE.U32.AND P0, PT, R0, R9, PT ;  /* 0x000000090000720c */ /* 0x000fe20003f06070 */
[----:B------:R-:W-:Y:S01]  /*0190*/  BSSY.RECONVERGENT B1, `(.L_x_3) ;  /* 0x0000015000017945 */ /* 0x000fe20003800200 */
[----:B------:R-:W-:-:S11]  /*01a0*/  LOP3.LUT R6, R3, 0x1, RZ, 0x3c, !PT ;  /* 0x0000000103067812 */ /* 0x000fd600078e3cff */
[----:B------:R-:W-:Y:S05]  /*01b0*/  @!P0 BRA `(.L_x_4) ;  /* 0x00000000002c8947 */ /* 0x000fea0003800000 */
[----:B0-----:R-:W-:-:S04]  /*01c0*/  IMAD.U32 R13, RZ, RZ, UR5 ;  /* 0x00000005ff0d7e24 */ /* 0x001fc8000f8e00ff */
[-C--:B------:R-:W-:Y:S02]  /*01d0*/  IMAD R2, R3, R13.reuse, R0 ;  /* 0x0000000d03027224 */ /* 0x080fe400078e0200 */
[----:B------:R-:W-:-:S03]  /*01e0*/  IMAD R4, R6, R13, RZ ;  /* 0x0000000d06047224 */ /* 0x000fc600078e02ff */
[----:B------:R-:W-:Y:S01]  /*01f0*/  IADD3 R2, PT, PT, R2, -R9, RZ ;  /* 0x8000000902027210 */ /* 0x000fe20007ffe0ff */
[----:B------:R-:W-:-:S03]  /*0200*/  IMAD R11, R4, 0x8, R7 ;  /* 0x00000008040b7824 */ /* 0x000fc600078e0207 */
[----:B------:R-:W-:Y:S02]  /*0210*/  LEA R8, R2, UR4, 0x3 ;  /* 0x0000000402087c11 */ /* 0x000fe4000f8e18ff */
[----:B------:R-:W-:Y:S04]  /*0220*/  LDS.64 R4, [R11] ;  /* 0x000000000b047984 */ /* 0x000fe80000000a00 */
[----:B------:R-:W0:Y:S02]  /*0230*/  LDS.64 R2, [R8] ;  /* 0x0000000008027984 */ /* 0x000e240000000a00 */
[----:B0-----:R-:W-:-:S07]  /*0240*/  DADD R2, R2, R4 ;  /* 0x0000000002027229 */ /* 0x001fce0000000004 */
[----:B------:R0:W-:Y:S01]  /*0250*/  STS.64 [R11], R2 ;  /* 0x000000020b007388 */ /* 0x0001e20000000a00 */
[----:B------:R-:W-:Y:S05]  /*0260*/  BRA `(.L_x_5) ;  /* 0x00000000001c7947 */ /* 0x000fea0003800000 */
.L_x_4:
[----:B0-----:R-:W-:-:S05]  /*0270*/  MOV R13, UR5 ;  /* 0x00000005000d7c02 */ /* 0x001fca0008000f00 */
[-C--:B------:R-:W-:Y:S02]  /*0280*/  IMAD R2, R3, R13.reuse, RZ ;  /* 0x0000000d03027224 */ /* 0x080fe400078e02ff */
[----:B------:R-:W-:Y:S02]  /*0290*/  IMAD R4, R6, R13, RZ ;  /* 0x0000000d06047224 */ /* 0x000fe400078e02ff */
[----:B------:R-:W-:-:S03]  /*02a0*/  IMAD R2, R2, 0x8, R7 ;  /* 0x0000000802027824 */ /* 0x000fc600078e0207 */
[----:B------:R-:W-:-:S03]  /*02b0*/  LEA R5, R4, R7, 0x3 ;  /* 0x0000000704057211 */ /* 0x000fc600078e18ff */
[----:B------:R-:W0:Y:S04]  /*02c0*/  LDS.64 R2, [R2] ;  /* 0x0000000002027984 */ /* 0x000e280000000a00 */
[----:B0-----:R1:W-:Y:S02]  /*02d0*/  STS.64 [R5], R2 ;  /* 0x0000000205007388 */ /* 0x0013e40000000a00 */
.L_x_5:
[----:B------:R-:W-:Y:S05]  /*02e0*/  BSYNC.RECONVERGENT B1 ;  /* 0x0000000000017941 */ /* 0x000fea0003800200 */
.L_x_3:
[----:B------:R-:W-:Y:S01]  /*02f0*/  IMAD.SHL.U32 R9, R9, 0x2, RZ ;  /* 0x0000000209097824 */ /* 0x000fe200078e00ff */
[----:B------:R-:W-:Y:S01]  /*0300*/  BAR.SYNC.DEFER_BLOCKING 0x0 ;  /* 0x0000000000007b1d */ /* 0x000fe20000010000 */
[----:B01----:R-:W-:-:S03]  /*0310*/  MOV R3, R6 ;  /* 0x0000000600037202 */ /* 0x003fc60000000f00 */
[----:B------:R-:W-:-:S13]  /*0320*/  ISETP.GE.AND P0, PT, R9, R13, PT ;  /* 0x0000000d0900720c */ /* 0x000fda0003f06270 */
[----:B------:R-:W-:Y:S05]  /*0330*/  @!P0 BRA `(.L_x_6) ;  /* 0xfffffffc00908947 */ /* 0x000fea000383ffff */
[----:B------:R-:W-:Y:S05]  /*0340*/  BSYNC.RECONVERGENT B0 ;  /* 0x0000000000007941 */ /* 0x000fea0003800200 */
.L_x_2:
[----:B------:R-:W-:Y:S01]  /*0350*/  IMAD R6, R6, R13, RZ ;  /* 0x0000000d06067224 */ /* 0x000fe200078e02ff */
[----:B------:R-:W1:Y:S04]  /*0360*/  LDC.64 R4, c[0x0][0x380] ;  /* 0x0000e000ff047b82 */ /* 0x000e680000000a00 */
[----:B0-----:R-:W-:-:S06]  /*0370*/  LEA R2, R6, R7, 0x3 ;  /* 0x0000000706027211 */ /* 0x001fcc00078e18ff */
[----:B------:R-:W0:Y:S01]  /*0380*/  LDS.64 R2, [R2] ;  /* 0x0000000002027984 */ /* 0x000e220000000a00 */
[----:B-1----:R-:W-:-:S05]  /*0390*/  IMAD.WIDE.U32 R4, R0, 0x8, R4 ;  /* 0x0000000800047825 */ /* 0x002fca00078e0004 */
[----:B0-----:R-:W-:Y:S01]  /*03a0*/  STG.E.64 desc[UR6][R4.64], R2 ;  /* 0x0000000204007986 */ /* 0x001fe2000c101b06 */
[----:B------:R-:W-:Y:S05]  /*03b0*/  EXIT ;  /* 0x000000000000794d */ /* 0x000fea0003800000 */
.L_x_7:
        /* <DEDUP_REMOVED lines=12> */
.L_x_10:


//--------------------- .nv.shared._Z11uniform_addPdS_ --------------------------
	.section	.nv.shared._Z11uniform_addPdS_,"aw",@nobits
	.sectionflags	@""
	.align	16
	.zero		1024


//--------------------- .nv.shared.reserved.0     --------------------------
	.section	.nv.shared.reserved.0,"aw",@nobits
	.weak		__nv_reservedSMEM_offset_0_alias
	.size		__nv_reservedSMEM_offset_0_alias, 0, 64
	.other		__nv_reservedSMEM_offset_0_alias,@"STO_CUDA_RESERVED_SHARED STV_DEFAULT"
__nv_reservedSMEM_offset_0_alias:
	.zero		0
	.zero		64


//--------------------- .nv.shared._Z7prescanPdS_iS_ --------------------------
	.section	.nv.shared._Z7prescanPdS_iS_,"aw",@nobits
	.sectionflags	@""
	.align	16
	.zero		1024


//--------------------- .nv.shared._Z4scanPdS_i   --------------------------
	.section	.nv.shared._Z4scanPdS_i,"aw",@nobits
	.sectionflags	@""
	.align	16
	.zero		1024


//--------------------- .nv.constant0._Z11uniform_addPdS_ --------------------------
	.section	.nv.constant0._Z11uniform_addPdS_,"a",@progbits
	.sectionflags	@""
	.align	4
.nv.constant0._Z11uniform_addPdS_:
	.zero		912


//--------------------- .nv.constant0._Z7prescanPdS_iS_ --------------------------
	.section	.nv.constant0._Z7prescanPdS_iS_,"a",@progbits
	.sectionflags	@""
	.align	4
.nv.constant0._Z7prescanPdS_iS_:
	.zero		928


//--------------------- .nv.constant0._Z4scanPdS_i --------------------------
	.section	.nv.constant0._Z4scanPdS_i,"a",@progbits
	.sectionflags	@""
	.align	4
.nv.constant0._Z4scanPdS_i:
	.zero		916


//--------------------- SYMBOLS --------------------------

	.type		.nv.reservedSmem.offset0,@object
	.size		.nv.reservedSmem.offset0,0x4
	.type		.nv.reservedSmem.cap,@object
	.size		.nv.reservedSmem.cap,0x4
